//
// Generated by NVIDIA NVVM Compiler
//
// Compiler Build ID: CL-36424714
// Cuda compilation tools, release 13.0, V13.0.88
// Based on NVVM 20.0.0
//

.version 9.0
.target sm_100
.address_size 64

	// .globl	_Z3dotPfS_S_
// _ZZ3dotPfS_S_E5cache has been demoted

.visible .entry _Z3dotPfS_S_(
	.param .u64 .ptr .align 1 _Z3dotPfS_S__param_0,
	.param .u64 .ptr .align 1 _Z3dotPfS_S__param_1,
	.param .u64 .ptr .align 1 _Z3dotPfS_S__param_2
)
{
	.reg .pred 	%p<7>;
	.reg .b32 	%r<18>;
	.reg .b32 	%f<14>;
	.reg .b64 	%rd<12>;
	// demoted variable
	.shared .align 4 .b8 _ZZ3dotPfS_S_E5cache[1024];
	ld.param.u64 	%rd3, [_Z3dotPfS_S__param_0];
	ld.param.u64 	%rd4, [_Z3dotPfS_S__param_1];
	ld.param.u64 	%rd5, [_Z3dotPfS_S__param_2];
	mov.u32 	%r1, %tid.x;
	mov.u32 	%r2, %ctaid.x;
	mov.u32 	%r17, %ntid.x;
	mad.lo.s32 	%r16, %r2, %r17, %r1;
	setp.gt.s32 	%p1, %r16, 33791;
	mov.f32 	%f13, 0f00000000;
	@%p1 bra 	$L__BB0_3;
	mov.u32 	%r11, %nctaid.x;
	mul.lo.s32 	%r5, %r17, %r11;
	cvta.to.global.u64 	%rd1, %rd4;
	cvta.to.global.u64 	%rd2, %rd5;
	mov.f32 	%f13, 0f00000000;
$L__BB0_2:
	mul.wide.s32 	%rd6, %r16, 4;
	add.s64 	%rd7, %rd1, %rd6;
	ld.global.f32 	%f6, [%rd7];
	add.s64 	%rd8, %rd2, %rd6;
	ld.global.f32 	%f7, [%rd8];
	fma.rn.f32 	%f13, %f6, %f7, %f13;
	add.s32 	%r16, %r16, %r5;
	setp.lt.s32 	%p2, %r16, 33792;
	@%p2 bra 	$L__BB0_2;
$L__BB0_3:
	shl.b32 	%r12, %r1, 2;
	mov.u32 	%r13, _ZZ3dotPfS_S_E5cache;
	add.s32 	%r8, %r13, %r12;
	st.shared.f32 	[%r8], %f13;
	bar.sync 	0;
	setp.lt.u32 	%p3, %r17, 2;
	@%p3 bra 	$L__BB0_7;
$L__BB0_4:
	shr.u32 	%r10, %r17, 1;
	setp.ge.u32 	%p4, %r1, %r10;
	@%p4 bra 	$L__BB0_6;
	shl.b32 	%r14, %r10, 2;
	add.s32 	%r15, %r8, %r14;
	ld.shared.f32 	%f8, [%r15];
	ld.shared.f32 	%f9, [%r8];
	add.f32 	%f10, %f8, %f9;
	st.shared.f32 	[%r8], %f10;
$L__BB0_6:
	bar.sync 	0;
	setp.gt.u32 	%p5, %r17, 3;
	mov.u32 	%r17, %r10;
	@%p5 bra 	$L__BB0_4;
$L__BB0_7:
	setp.ne.s32 	%p6, %r1, 0;
	@%p6 bra 	$L__BB0_9;
	ld.shared.f32 	%f11, [_ZZ3dotPfS_S_E5cache];
	cvta.to.global.u64 	%rd9, %rd3;
	mul.wide.u32 	%rd10, %r2, 4;
	add.s64 	%rd11, %rd9, %rd10;
	st.global.f32 	[%rd11], %f11;
$L__BB0_9:
	ret;

}


// ===== COMPILED SASS (sm_100) =====

	.target	sm_100

	.elftype	@"ET_EXEC"


//--------------------- .note.nv.tkinfo           --------------------------
	.section	.note.nv.tkinfo,"",@"SHT_NOTE"
	.sectionflags	@"SHF_NOTE_NV_TKINFO"
	.tkinfo
        /*0018*/ 	.word	0x00000002
        /*0030*/ 	.string	""
        /*0030*/ 	.string	"ptxas"
        /*0030*/ 	.string	"Cuda compilation tools, release 13.0, V13.0.88"
        /*0030*/ 	.string	"Build cuda_13.0.r13.0/compiler.36424714_0"
        /*0030*/ 	.string	"-arch sm_100 -m 64 "



//--------------------- .note.nv.cuinfo           --------------------------
	.section	.note.nv.cuinfo,"",@"SHT_NOTE"
	.sectionflags	@"SHF_NOTE_NV_CUINFO"
        /*0018*/ 	.short	0x0002
        /*001a*/ 	.short	0x0064
        /*001c*/ 	.short	0x0082
	.zero		2


//--------------------- .nv.info                  --------------------------
	.section	.nv.info,"",@"SHT_CUDA_INFO"
	.align	4


	//----- nvinfo : EIATTR_REGCOUNT
	.align		4
        /*0000*/ 	.byte	0x04, 0x2f
        /*0002*/ 	.short	(.L_1 - .L_0)
	.align		4
.L_0:
        /*0004*/ 	.word	index@(_Z3dotPfS_S_)
        /*0008*/ 	.word	0x00000012


	//----- nvinfo : EIATTR_FRAME_SIZE
	.align		4
.L_1:
        /*000c*/ 	.byte	0x04, 0x11
        /*000e*/ 	.short	(.L_3 - .L_2)
	.align		4
.L_2:
        /*0010*/ 	.word	index@(_Z3dotPfS_S_)
        /*0014*/ 	.word	0x00000000


	//----- nvinfo : EIATTR_MIN_STACK_SIZE
	.align		4
.L_3:
        /*0018*/ 	.byte	0x04, 0x12
        /*001a*/ 	.short	(.L_5 - .L_4)
	.align		4
.L_4:
        /*001c*/ 	.word	index@(_Z3dotPfS_S_)
        /*0020*/ 	.word	0x00000000
.L_5:


//--------------------- .nv.compat                --------------------------
	.section	.nv.compat,"",@"SHT_CUDA_COMPAT_INFO"
	.align	4
        /*0000*/ 	.byte	0x02, 0x09, 0x00, 0x00, 0x02, 0x02, 0x01, 0x00, 0x02, 0x05, 0x05, 0x00, 0x03, 0x07, 0x01, 0x01
        /*0010*/ 	.byte	0x02, 0x03, 0x00, 0x00, 0x02, 0x06, 0x01, 0x00, 0x04, 0x0b, 0x08, 0x00, 0x09, 0x00, 0x00, 0x00
        /*0020*/ 	.byte	0x00, 0x00, 0x00, 0x00


//--------------------- .nv.info._Z3dotPfS_S_     --------------------------
	.section	.nv.info._Z3dotPfS_S_,"",@"SHT_CUDA_INFO"
	.sectionflags	@""
	.align	4


	//----- nvinfo : EIATTR_CUDA_API_VERSION
	.align		4
        /*0000*/ 	.byte	0x04, 0x37
        /*0002*/ 	.short	(.L_7 - .L_6)
.L_6:
        /*0004*/ 	.word	0x00000082


	//----- nvinfo : EIATTR_KPARAM_INFO
	.align		4
.L_7:
        /*0008*/ 	.byte	0x04, 0x17
        /*000a*/ 	.short	(.L_9 - .L_8)
.L_8:
        /*000c*/ 	.word	0x00000000
        /*0010*/ 	.short	0x0002
        /*0012*/ 	.short	0x0010
        /*0014*/ 	.byte	0x00, 0xf5, 0x21, 0x00


	//----- nvinfo : EIATTR_KPARAM_INFO
	.align		4
.L_9:
        /*0018*/ 	.byte	0x04, 0x17
        /*001a*/ 	.short	(.L_11 - .L_10)
.L_10:
        /*001c*/ 	.word	0x00000000
        /*0020*/ 	.short	0x0001
        /*0022*/ 	.short	0x0008
        /*0024*/ 	.byte	0x00, 0xf5, 0x21, 0x00


	//----- nvinfo : EIATTR_KPARAM_INFO
	.align		4
.L_11:
        /*0028*/ 	.byte	0x04, 0x17
        /*002a*/ 	.short	(.L_13 - .L_12)
.L_12:
        /*002c*/ 	.word	0x00000000
        /*0030*/ 	.short	0x0000
        /*0032*/ 	.short	0x0000
        /*0034*/ 	.byte	0x00, 0xf5, 0x21, 0x00


	//----- nvinfo : EIATTR_SPARSE_MMA_MASK
	.align		4
.L_13:
        /*0038*/ 	.byte	0x03, 0x50
        /*003a*/ 	.short	0x0000


	//----- nvinfo : EIATTR_MAXREG_COUNT
	.align		4
        /*003c*/ 	.byte	0x03, 0x1b
        /*003e*/ 	.short	0x00ff


	//----- nvinfo : EIATTR_NUM_BARRIERS
	.align		4
        /*0040*/ 	.byte	0x02, 0x4c
        /*0042*/ 	.byte	0x01
	.zero		1


	//----- nvinfo : EIATTR_MERCURY_ISA_VERSION
	.align		4
        /*0044*/ 	.byte	0x03, 0x5f
        /*0046*/ 	.short	0x0101


	//----- nvinfo : EIATTR_VRC_CTA_INIT_COUNT
	.align		4
        /*0048*/ 	.byte	0x02, 0x4a
	.zero		1
	.zero		1


	//----- nvinfo : EIATTR_EXIT_INSTR_OFFSETS
	.align		4
        /*004c*/ 	.byte	0x04, 0x1c
        /*004e*/ 	.short	(.L_15 - .L_14)


	//   ....[0]....
.L_14:
        /*0050*/ 	.word	0x000002d0


	//   ....[1]....
        /*0054*/ 	.word	0x00000350


	//----- nvinfo : EIATTR_CRS_STACK_SIZE
	.align		4
.L_15:
        /*0058*/ 	.byte	0x04, 0x1e
        /*005a*/ 	.short	(.L_17 - .L_16)
.L_16:
        /*005c*/ 	.word	0x00000000


	//----- nvinfo : EIATTR_CBANK_PARAM_SIZE
	.align		4
.L_17:
        /*0060*/ 	.byte	0x03, 0x19
        /*0062*/ 	.short	0x0018


	//----- nvinfo : EIATTR_PARAM_CBANK
	.align		4
        /*0064*/ 	.byte	0x04, 0x0a
        /*0066*/ 	.short	(.L_19 - .L_18)
	.align		4
.L_18:
        /*0068*/ 	.word	index@(.nv.constant0._Z3dotPfS_S_)
        /*006c*/ 	.short	0x0380
        /*006e*/ 	.short	0x0018


	//----- nvinfo : EIATTR_SW_WAR
	.align		4
.L_19:
        /*0070*/ 	.byte	0x04, 0x36
        /*0072*/ 	.short	(.L_21 - .L_20)
.L_20:
        /*0074*/ 	.word	0x00000008
.L_21:


//--------------------- .nv.callgraph             --------------------------
	.section	.nv.callgraph,"",@"SHT_CUDA_CALLGRAPH"
	.align	4
	.sectionentsize	8
	.align		4
        /*0000*/ 	.word	0x00000000
	.align		4
        /*0004*/ 	.word	0xffffffff
	.align		4
        /*0008*/ 	.word	0x00000000
	.align		4
        /*000c*/ 	.word	0xfffffffe
	.align		4
        /*0010*/ 	.word	0x00000000
	.align		4
        /*0014*/ 	.word	0xfffffffd
	.align		4
        /*0018*/ 	.word	0x00000000
	.align		4
        /*001c*/ 	.word	0xfffffffc


//--------------------- .text._Z3dotPfS_S_        --------------------------
	.section	.text._Z3dotPfS_S_,"ax",@progbits
	.align	128
        .global         _Z3dotPfS_S_
        .type           _Z3dotPfS_S_,@function
        .size           _Z3dotPfS_S_,(.L_x_6 - _Z3dotPfS_S_)
        .other          _Z3dotPfS_S_,@"STO_CUDA_ENTRY STV_DEFAULT"
_Z3dotPfS_S_:
.text._Z3dotPfS_S_:
[----:B------:R-:W-:Y:S01]  /*0000*/  LDC R1, c[0x0][0x37c] ;  /* 0x0000df00ff017b82 */ /* 0x000fe20000000800 */
[----:B------:R-:W0:Y:S01]  /*0010*/  S2R R12, SR_TID.X ;  /* 0x00000000000c7919 */ /* 0x000e220000002100 */
[----:B------:R-:W1:Y:S01]  /*0020*/  LDCU UR4, c[0x0][0x360] ;  /* 0x00006c00ff0477ac */ /* 0x000e620008000800 */
[----:B------:R-:W-:Y:S01]  /*0030*/  BSSY.RECONVERGENT B0, `(.L_x_0) ;  /* 0x0000015000007945 */ /* 0x000fe20003800200 */
[----:B------:R-:W-:Y:S01]  /*0040*/  IMAD.MOV.U32 R11, RZ, RZ, RZ ;  /* 0x000000ffff0b7224 */ /* 0x000fe200078e00ff */
[----:B------:R-:W0:Y:S01]  /*0050*/  S2R R13, SR_CTAID.X ;  /* 0x00000000000d7919 */ /* 0x000e220000002500 */
[----:B------:R-:W2:Y:S01]  /*0060*/  LDCU.64 UR6, c[0x0][0x358] ;  /* 0x00006b00ff0677ac */ /* 0x000ea20008000a00 */
[----:B-1----:R-:W-:Y:S02]  /*0070*/  IMAD.U32 R10, RZ, RZ, UR4 ;  /* 0x00000004ff0a7e24 */ /* 0x002fe4000f8e00ff */
[----:B0-----:R-:W-:-:S05]  /*0080*/  IMAD R0, R13, UR4, R12 ;  /* 0x000000040d007c24 */ /* 0x001fca000f8e020c */
[----:B------:R-:W-:-:S13]  /*0090*/  ISETP.GT.AND P0, PT, R0, 0x83ff, PT ;  /* 0x000083ff0000780c */ /* 0x000fda0003f04270 */
[----:B--2---:R-:W-:Y:S05]  /*00a0*/  @P0 BRA `(.L_x_1) ;  /* 0x0000000000340947 */ /* 0x004fea0003800000 */
[----:B------:R-:W0:Y:S01]  /*00b0*/  LDC.64 R6, c[0x0][0x388] ;  /* 0x0000e200ff067b82 */ /* 0x000e220000000a00 */
[----:B------:R-:W1:Y:S01]  /*00c0*/  LDCU UR4, c[0x0][0x370] ;  /* 0x00006e00ff0477ac */ /* 0x000e620008000800 */
[----:B------:R-:W-:-:S06]  /*00d0*/  HFMA2 R11, -RZ, RZ, 0, 0 ;  /* 0x00000000ff0b7431 */ /* 0x000fcc00000001ff */
[----:B------:R-:W2:Y:S01]  /*00e0*/  LDC.64 R8, c[0x0][0x390] ;  /* 0x0000e400ff087b82 */ /* 0x000ea20000000a00 */
[----:B-1----:R-:W-:-:S07]  /*00f0*/  IMAD R15, R10, UR4, RZ ;  /* 0x000000040a0f7c24 */ /* 0x002fce000f8e02ff */
.L_x_2:
[----:B0-----:R-:W-:-:S04]  /*0100*/  IMAD.WIDE R2, R0, 0x4, R6 ;  /* 0x0000000400027825 */ /* 0x001fc800078e0206 */
[----:B--2---:R-:W-:Y:S02]  /*0110*/  IMAD.WIDE R4, R0, 0x4, R8 ;  /* 0x0000000400047825 */ /* 0x004fe400078e0208 */
[----:B------:R-:W2:Y:S04]  /*0120*/  LDG.E R2, desc[UR6][R2.64] ;  /* 0x0000000602027981 */ /* 0x000ea8000c1e1900 */
[----:B------:R-:W2:Y:S01]  /*0130*/  LDG.E R4, desc[UR6][R4.64] ;  /* 0x0000000604047981 */ /* 0x000ea2000c1e1900 */
[----:B------:R-:W-:-:S05]  /*0140*/  IMAD.IADD R0, R15, 0x1, R0 ;  /* 0x000000010f007824 */ /* 0x000fca00078e0200 */
[----:B------:R-:W-:Y:S01]  /*0150*/  ISETP.GE.AND P0, PT, R0, 0x8400, PT ;  /* 0x000084000000780c */ /* 0x000fe20003f06270 */
[----:B--2---:R-:W-:-:S12]  /*0160*/  FFMA R11, R2, R4, R11 ;  /* 0x00000004020b7223 */ /* 0x004fd8000000000b */
[----:B------:R-:W-:Y:S05]  /*0170*/  @!P0 BRA `(.L_x_2) ;  /* 0xfffffffc00e08947 */ /* 0x000fea000383ffff */
.L_x_1:
[----:B------:R-:W-:Y:S05]  /*0180*/  BSYNC.RECONVERGENT B0 ;  /* 0x0000000000007941 */ /* 0x000fea0003800200 */
.L_x_0:
[----:B------:R-:W0:Y:S01]  /*0190*/  S2UR UR5, SR_CgaCtaId ;  /* 0x00000000000579c3 */ /* 0x000e220000008800 */
[----:B------:R-:W-:Y:S01]  /*01a0*/  UMOV UR4, 0x400 ;  /* 0x0000040000047882 */ /* 0x000fe20000000000 */
[----:B------:R-:W-:Y:S02]  /*01b0*/  ISETP.GE.U32.AND P1, PT, R10, 0x2, PT ;  /* 0x000000020a00780c */ /* 0x000fe40003f26070 */
[----:B------:R-:W-:Y:S01]  /*01c0*/  ISETP.NE.AND P0, PT, R12, RZ, PT ;  /* 0x000000ff0c00720c */ /* 0x000fe20003f05270 */
[----:B0-----:R-:W-:-:S06]  /*01d0*/  ULEA UR4, UR5, UR4, 0x18 ;  /* 0x0000000405047291 */ /* 0x001fcc000f8ec0ff */
[----:B------:R-:W-:-:S05]  /*01e0*/  LEA R0, R12, UR4, 0x2 ;  /* 0x000000040c007c11 */ /* 0x000fca000f8e10ff */
[----:B------:R0:W-:Y:S01]  /*01f0*/  STS [R0], R11 ;  /* 0x0000000b00007388 */ /* 0x0001e20000000800 */
[----:B------:R-:W-:Y:S06]  /*0200*/  BAR.SYNC.DEFER_BLOCKING 0x0 ;  /* 0x0000000000007b1d */ /* 0x000fec0000010000 */
[----:B------:R-:W-:Y:S05]  /*0210*/  @!P1 BRA `(.L_x_3) ;  /* 0x00000000002c9947 */ /* 0x000fea0003800000 */
.L_x_4:
[----:B------:R-:W-:-:S04]  /*0220*/  SHF.R.U32.HI R5, RZ, 0x1, R10 ;  /* 0x00000001ff057819 */ /* 0x000fc8000001160a */
[----:B------:R-:W-:-:S13]  /*0230*/  ISETP.GE.U32.AND P1, PT, R12, R5, PT ;  /* 0x000000050c00720c */ /* 0x000fda0003f26070 */
[----:B------:R-:W-:Y:S01]  /*0240*/  @!P1 LEA R2, R5, R0, 0x2 ;  /* 0x0000000005029211 */ /* 0x000fe200078e10ff */
[----:B------:R-:W-:Y:S05]  /*0250*/  @!P1 LDS R3, [R0] ;  /* 0x0000000000039984 */ /* 0x000fea0000000800 */
[----:B------:R-:W1:Y:S02]  /*0260*/  @!P1 LDS R2, [R2] ;  /* 0x0000000002029984 */ /* 0x000e640000000800 */
[----:B-1----:R-:W-:-:S05]  /*0270*/  @!P1 FADD R3, R2, R3 ;  /* 0x0000000302039221 */ /* 0x002fca0000000000 */
[----:B------:R1:W-:Y:S01]  /*0280*/  @!P1 STS [R0], R3 ;  /* 0x0000000300009388 */ /* 0x0003e20000000800 */
[----:B------:R-:W-:Y:S01]  /*0290*/  BAR.SYNC.DEFER_BLOCKING 0x0 ;  /* 0x0000000000007b1d */ /* 0x000fe20000010000 */
[----:B------:R-:W-:Y:S02]  /*02a0*/  ISETP.GT.U32.AND P1, PT, R10, 0x3, PT ;  /* 0x000000030a00780c */ /* 0x000fe40003f24070 */
[----:B------:R-:W-:-:S11]  /*02b0*/  MOV R10, R5 ;  /* 0x00000005000a7202 */ /* 0x000fd60000000f00 */
[----:B-1----:R-:W-:Y:S05]  /*02c0*/  @P1 BRA `(.L_x_4) ;  /* 0xfffffffc00d41947 */ /* 0x002fea000383ffff */
.L_x_3:
[----:B------:R-:W-:Y:S05]  /*02d0*/  @P0 EXIT ;  /* 0x000000000000094d */ /* 0x000fea0003800000 */
[----:B------:R-:W1:Y:S01]  /*02e0*/  S2UR UR5, SR_CgaCtaId ;  /* 0x00000000000579c3 */ /* 0x000e620000008800 */
[----:B------:R-:W-:-:S07]  /*02f0*/  UMOV UR4, 0x400 ;  /* 0x0000040000047882 */ /* 0x000fce0000000000 */
[----:B------:R-:W2:Y:S01]  /*0300*/  LDC.64 R2, c[0x0][0x380] ;  /* 0x0000e000ff027b82 */ /* 0x000ea20000000a00 */
[----:B-1----:R-:W-:Y:S01]  /*0310*/  ULEA UR4, UR5, UR4, 0x18 ;  /* 0x0000000405047291 */ /* 0x002fe2000f8ec0ff */
[----:B--2---:R-:W-:-:S08]  /*0320*/  IMAD.WIDE.U32 R2, R13, 0x4, R2 ;  /* 0x000000040d027825 */ /* 0x004fd000078e0002 */
[----:B------:R-:W1:Y:S04]  /*0330*/  LDS R5, [UR4] ;  /* 0x00000004ff057984 */ /* 0x000e680008000800 */
[----:B-1----:R-:W-:Y:S01]  /*0340*/  STG.E desc[UR6][R2.64], R5 ;  /* 0x0000000502007986 */ /* 0x002fe2000c101906 */
[----:B------:R-:W-:Y:S05]  /*0350*/  EXIT ;  /* 0x000000000000794d */ /* 0x000fea0003800000 */
.L_x_5:
[----:B------:R-:W-:-:S00]  /*0360*/  BRA `(.L_x_5) ;  /* 0xfffffffc00fc7947 */ /* 0x000fc0000383ffff */
[----:B------:R-:W-:-:S00]  /*0370*/  NOP ;  /* 0x0000000000007918 */ /* 0x000fc00000000000 */
        /* <DEDUP_REMOVED lines=8> */
.L_x_6:


//--------------------- .nv.shared._Z3dotPfS_S_   --------------------------
	.section	.nv.shared._Z3dotPfS_S_,"aw",@nobits
	.sectionflags	@""
	.align	4
.nv.shared._Z3dotPfS_S_:
	.zero		2048


//--------------------- .nv.shared.reserved.0     --------------------------
	.section	.nv.shared.reserved.0,"aw",@nobits
	.weak		__nv_reservedSMEM_offset_0_alias
	.size		__nv_reservedSMEM_offset_0_alias, 0, 64
	.other		__nv_reservedSMEM_offset_0_alias,@"STO_CUDA_RESERVED_SHARED STV_DEFAULT"
__nv_reservedSMEM_offset_0_alias:
	.zero		0
	.zero		64


//--------------------- .nv.constant0._Z3dotPfS_S_ --------------------------
	.section	.nv.constant0._Z3dotPfS_S_,"a",@progbits
	.sectionflags	@""
	.align	4
.nv.constant0._Z3dotPfS_S_:
	.zero		920


//--------------------- SYMBOLS --------------------------

	.type		.nv.reservedSmem.offset0,@object
	.size		.nv.reservedSmem.offset0,0x4
	.type		.nv.reservedSmem.cap,@object
	.size		.nv.reservedSmem.cap,0x4
